//
// Generated by NVIDIA NVVM Compiler
//
// Compiler Build ID: CL-36424714
// Cuda compilation tools, release 13.0, V13.0.88
// Based on NVVM 20.0.0
//

.version 9.0
.target sm_100
.address_size 64

	// .globl	_Z16histogram_kernelPjS_jj
// _ZZ16histogram_kernelPjS_jjE15block_histogram has been demoted

.visible .entry _Z16histogram_kernelPjS_jj(
	.param .u64 .ptr .align 1 _Z16histogram_kernelPjS_jj_param_0,
	.param .u64 .ptr .align 1 _Z16histogram_kernelPjS_jj_param_1,
	.param .u32 _Z16histogram_kernelPjS_jj_param_2,
	.param .u32 _Z16histogram_kernelPjS_jj_param_3
)
{
	.reg .pred 	%p<21>;
	.reg .b32 	%r<117>;
	.reg .b64 	%rd<17>;
	// demoted variable
	.shared .align 4 .b8 _ZZ16histogram_kernelPjS_jjE15block_histogram[16384];
	ld.param.u64 	%rd5, [_Z16histogram_kernelPjS_jj_param_0];
	ld.param.u64 	%rd6, [_Z16histogram_kernelPjS_jj_param_1];
	ld.param.u32 	%r35, [_Z16histogram_kernelPjS_jj_param_2];
	ld.param.u32 	%r36, [_Z16histogram_kernelPjS_jj_param_3];
	cvta.to.global.u64 	%rd1, %rd6;
	mov.u32 	%r37, %tid.x;
	mov.u32 	%r38, %ctaid.x;
	mov.u32 	%r39, %ntid.x;
	mad.lo.s32 	%r1, %r38, %r39, %r37;
	setp.ne.s32 	%p2, %r37, 0;
	setp.eq.s32 	%p3, %r36, 0;
	or.pred  	%p1, %p2, %p3;
	@%p1 bra 	$L__BB0_13;
	add.s32 	%r41, %r36, -1;
	and.b32  	%r2, %r36, 15;
	setp.lt.u32 	%p4, %r41, 15;
	mov.b32 	%r108, 0;
	@%p4 bra 	$L__BB0_4;
	and.b32  	%r108, %r36, -16;
	mov.u32 	%r43, _ZZ16histogram_kernelPjS_jjE15block_histogram;
	add.s32 	%r105, %r43, 32;
	neg.s32 	%r106, %r108;
$L__BB0_3:
	.pragma "nounroll";
	mov.b32 	%r44, 0;
	st.shared.u32 	[%r105+-32], %r44;
	st.shared.u32 	[%r105+-28], %r44;
	st.shared.u32 	[%r105+-24], %r44;
	st.shared.u32 	[%r105+-20], %r44;
	st.shared.u32 	[%r105+-16], %r44;
	st.shared.u32 	[%r105+-12], %r44;
	st.shared.u32 	[%r105+-8], %r44;
	st.shared.u32 	[%r105+-4], %r44;
	st.shared.u32 	[%r105], %r44;
	st.shared.u32 	[%r105+4], %r44;
	st.shared.u32 	[%r105+8], %r44;
	st.shared.u32 	[%r105+12], %r44;
	st.shared.u32 	[%r105+16], %r44;
	st.shared.u32 	[%r105+20], %r44;
	st.shared.u32 	[%r105+24], %r44;
	st.shared.u32 	[%r105+28], %r44;
	add.s32 	%r106, %r106, 16;
	add.s32 	%r105, %r105, 64;
	setp.ne.s32 	%p5, %r106, 0;
	@%p5 bra 	$L__BB0_3;
$L__BB0_4:
	setp.eq.s32 	%p6, %r2, 0;
	@%p6 bra 	$L__BB0_13;
	and.b32  	%r10, %r36, 7;
	setp.lt.u32 	%p7, %r2, 8;
	@%p7 bra 	$L__BB0_7;
	shl.b32 	%r45, %r108, 2;
	mov.u32 	%r46, _ZZ16histogram_kernelPjS_jjE15block_histogram;
	add.s32 	%r47, %r46, %r45;
	mov.b32 	%r48, 0;
	st.shared.u32 	[%r47], %r48;
	st.shared.u32 	[%r47+4], %r48;
	st.shared.u32 	[%r47+8], %r48;
	st.shared.u32 	[%r47+12], %r48;
	st.shared.u32 	[%r47+16], %r48;
	st.shared.u32 	[%r47+20], %r48;
	st.shared.u32 	[%r47+24], %r48;
	st.shared.u32 	[%r47+28], %r48;
	add.s32 	%r108, %r108, 8;
$L__BB0_7:
	setp.eq.s32 	%p8, %r10, 0;
	@%p8 bra 	$L__BB0_13;
	and.b32  	%r13, %r36, 3;
	setp.lt.u32 	%p9, %r10, 4;
	@%p9 bra 	$L__BB0_10;
	shl.b32 	%r49, %r108, 2;
	mov.u32 	%r50, _ZZ16histogram_kernelPjS_jjE15block_histogram;
	add.s32 	%r51, %r50, %r49;
	mov.b32 	%r52, 0;
	st.shared.u32 	[%r51], %r52;
	st.shared.u32 	[%r51+4], %r52;
	st.shared.u32 	[%r51+8], %r52;
	st.shared.u32 	[%r51+12], %r52;
	add.s32 	%r108, %r108, 4;
$L__BB0_10:
	setp.eq.s32 	%p10, %r13, 0;
	@%p10 bra 	$L__BB0_13;
	shl.b32 	%r53, %r108, 2;
	mov.u32 	%r54, _ZZ16histogram_kernelPjS_jjE15block_histogram;
	add.s32 	%r111, %r54, %r53;
	neg.s32 	%r110, %r13;
$L__BB0_12:
	.pragma "nounroll";
	mov.b32 	%r55, 0;
	st.shared.u32 	[%r111], %r55;
	add.s32 	%r111, %r111, 4;
	add.s32 	%r110, %r110, 1;
	setp.ne.s32 	%p11, %r110, 0;
	@%p11 bra 	$L__BB0_12;
$L__BB0_13:
	bar.sync 	0;
	setp.ge.u32 	%p12, %r1, %r35;
	@%p12 bra 	$L__BB0_15;
	cvta.to.global.u64 	%rd7, %rd5;
	mul.wide.s32 	%rd8, %r1, 4;
	add.s64 	%rd9, %rd7, %rd8;
	ld.global.u32 	%r56, [%rd9];
	shl.b32 	%r57, %r56, 2;
	mov.u32 	%r58, _ZZ16histogram_kernelPjS_jjE15block_histogram;
	add.s32 	%r59, %r58, %r57;
	atom.shared.add.u32 	%r60, [%r59], 1;
$L__BB0_15:
	bar.sync 	0;
	@%p1 bra 	$L__BB0_27;
	add.s32 	%r62, %r36, -1;
	and.b32  	%r22, %r36, 7;
	setp.lt.u32 	%p13, %r62, 7;
	mov.b32 	%r115, 0;
	@%p13 bra 	$L__BB0_19;
	and.b32  	%r115, %r36, -8;
	neg.s32 	%r113, %r115;
	mov.u32 	%r64, _ZZ16histogram_kernelPjS_jjE15block_histogram;
	add.s32 	%r112, %r64, 16;
	add.s64 	%rd16, %rd1, 16;
$L__BB0_18:
	.pragma "nounroll";
	ld.shared.u32 	%r65, [%r112+-16];
	atom.global.add.u32 	%r66, [%rd16+-16], %r65;
	ld.shared.u32 	%r67, [%r112+-12];
	atom.global.add.u32 	%r68, [%rd16+-12], %r67;
	ld.shared.u32 	%r69, [%r112+-8];
	atom.global.add.u32 	%r70, [%rd16+-8], %r69;
	ld.shared.u32 	%r71, [%r112+-4];
	atom.global.add.u32 	%r72, [%rd16+-4], %r71;
	ld.shared.u32 	%r73, [%r112];
	atom.global.add.u32 	%r74, [%rd16], %r73;
	ld.shared.u32 	%r75, [%r112+4];
	atom.global.add.u32 	%r76, [%rd16+4], %r75;
	ld.shared.u32 	%r77, [%r112+8];
	atom.global.add.u32 	%r78, [%rd16+8], %r77;
	ld.shared.u32 	%r79, [%r112+12];
	atom.global.add.u32 	%r80, [%rd16+12], %r79;
	add.s32 	%r113, %r113, 8;
	add.s64 	%rd16, %rd16, 32;
	add.s32 	%r112, %r112, 32;
	setp.ne.s32 	%p14, %r113, 0;
	@%p14 bra 	$L__BB0_18;
$L__BB0_19:
	setp.eq.s32 	%p15, %r22, 0;
	@%p15 bra 	$L__BB0_27;
	and.b32  	%r30, %r36, 3;
	setp.lt.u32 	%p16, %r22, 4;
	@%p16 bra 	$L__BB0_22;
	mul.wide.u32 	%rd10, %r115, 4;
	add.s64 	%rd11, %rd1, %rd10;
	shl.b32 	%r81, %r115, 2;
	mov.u32 	%r82, _ZZ16histogram_kernelPjS_jjE15block_histogram;
	add.s32 	%r83, %r82, %r81;
	ld.shared.u32 	%r84, [%r83];
	atom.global.add.u32 	%r85, [%rd11], %r84;
	ld.shared.u32 	%r86, [%r83+4];
	atom.global.add.u32 	%r87, [%rd11+4], %r86;
	ld.shared.u32 	%r88, [%r83+8];
	atom.global.add.u32 	%r89, [%rd11+8], %r88;
	ld.shared.u32 	%r90, [%r83+12];
	atom.global.add.u32 	%r91, [%rd11+12], %r90;
	add.s32 	%r115, %r115, 4;
$L__BB0_22:
	setp.eq.s32 	%p17, %r30, 0;
	@%p17 bra 	$L__BB0_27;
	setp.eq.s32 	%p18, %r30, 1;
	@%p18 bra 	$L__BB0_25;
	mul.wide.u32 	%rd12, %r115, 4;
	add.s64 	%rd13, %rd1, %rd12;
	shl.b32 	%r92, %r115, 2;
	mov.u32 	%r93, _ZZ16histogram_kernelPjS_jjE15block_histogram;
	add.s32 	%r94, %r93, %r92;
	ld.shared.u32 	%r95, [%r94];
	atom.global.add.u32 	%r96, [%rd13], %r95;
	ld.shared.u32 	%r97, [%r94+4];
	atom.global.add.u32 	%r98, [%rd13+4], %r97;
	add.s32 	%r115, %r115, 2;
$L__BB0_25:
	and.b32  	%r99, %r36, 1;
	setp.eq.b32 	%p19, %r99, 1;
	not.pred 	%p20, %p19;
	@%p20 bra 	$L__BB0_27;
	mul.wide.u32 	%rd14, %r115, 4;
	add.s64 	%rd15, %rd1, %rd14;
	shl.b32 	%r100, %r115, 2;
	mov.u32 	%r101, _ZZ16histogram_kernelPjS_jjE15block_histogram;
	add.s32 	%r102, %r101, %r100;
	ld.shared.u32 	%r103, [%r102];
	atom.global.add.u32 	%r104, [%rd15], %r103;
$L__BB0_27:
	bar.sync 	0;
	ret;

}
	// .globl	_Z14convert_kernelPjj
.visible .entry _Z14convert_kernelPjj(
	.param .u64 .ptr .align 1 _Z14convert_kernelPjj_param_0,
	.param .u32 _Z14convert_kernelPjj_param_1
)
{
	.reg .pred 	%p<2>;
	.reg .b32 	%r<7>;
	.reg .b64 	%rd<5>;

	ld.param.u64 	%rd2, [_Z14convert_kernelPjj_param_0];
	cvta.to.global.u64 	%rd3, %rd2;
	mov.u32 	%r1, %tid.x;
	mov.u32 	%r2, %ctaid.x;
	mov.u32 	%r3, %ntid.x;
	mad.lo.s32 	%r4, %r2, %r3, %r1;
	mul.wide.s32 	%rd4, %r4, 4;
	add.s64 	%rd1, %rd3, %rd4;
	ld.global.u32 	%r5, [%rd1];
	setp.lt.u32 	%p1, %r5, 128;
	@%p1 bra 	$L__BB1_2;
	mov.b32 	%r6, 127;
	st.global.u32 	[%rd1], %r6;
$L__BB1_2:
	ret;

}


// ===== COMPILED SASS (sm_100) =====

	.target	sm_100

	.elftype	@"ET_EXEC"


//--------------------- .note.nv.tkinfo           --------------------------
	.section	.note.nv.tkinfo,"",@"SHT_NOTE"
	.sectionflags	@"SHF_NOTE_NV_TKINFO"
	.tkinfo
        /*0018*/ 	.word	0x00000002
        /*0030*/ 	.string	""
        /*0030*/ 	.string	"ptxas"
        /*0030*/ 	.string	"Cuda compilation tools, release 13.0, V13.0.88"
        /*0030*/ 	.string	"Build cuda_13.0.r13.0/compiler.36424714_0"
        /*0030*/ 	.string	"-arch sm_100 -m 64 "



//--------------------- .note.nv.cuinfo           --------------------------
	.section	.note.nv.cuinfo,"",@"SHT_NOTE"
	.sectionflags	@"SHF_NOTE_NV_CUINFO"
        /*0018*/ 	.short	0x0002
        /*001a*/ 	.short	0x0064
        /*001c*/ 	.short	0x0082
	.zero		2


//--------------------- .nv.info                  --------------------------
	.section	.nv.info,"",@"SHT_CUDA_INFO"
	.align	4


	//----- nvinfo : EIATTR_REGCOUNT
	.align		4
        /*0000*/ 	.byte	0x04, 0x2f
        /*0002*/ 	.short	(.L_1 - .L_0)
	.align		4
.L_0:
        /*0004*/ 	.word	index@(_Z16histogram_kernelPjS_jj)
        /*0008*/ 	.word	0x0000001a


	//----- nvinfo : EIATTR_FRAME_SIZE
	.align		4
.L_1:
        /*000c*/ 	.byte	0x04, 0x11
        /*000e*/ 	.short	(.L_3 - .L_2)
	.align		4
.L_2:
        /*0010*/ 	.word	index@(_Z16histogram_kernelPjS_jj)
        /*0014*/ 	.word	0x00000000


	//----- nvinfo : EIATTR_REGCOUNT
	.align		4
.L_3:
        /*0018*/ 	.byte	0x04, 0x2f
        /*001a*/ 	.short	(.L_5 - .L_4)
	.align		4
.L_4:
        /*001c*/ 	.word	index@(_Z14convert_kernelPjj)
        /*0020*/ 	.word	0x00000008


	//----- nvinfo : EIATTR_FRAME_SIZE
	.align		4
.L_5:
        /*0024*/ 	.byte	0x04, 0x11
        /*0026*/ 	.short	(.L_7 - .L_6)
	.align		4
.L_6:
        /*0028*/ 	.word	index@(_Z14convert_kernelPjj)
        /*002c*/ 	.word	0x00000000


	//----- nvinfo : EIATTR_MIN_STACK_SIZE
	.align		4
.L_7:
        /*0030*/ 	.byte	0x04, 0x12
        /*0032*/ 	.short	(.L_9 - .L_8)
	.align		4
.L_8:
        /*0034*/ 	.word	index@(_Z14convert_kernelPjj)
        /*0038*/ 	.word	0x00000000


	//----- nvinfo : EIATTR_MIN_STACK_SIZE
	.align		4
.L_9:
        /*003c*/ 	.byte	0x04, 0x12
        /*003e*/ 	.short	(.L_11 - .L_10)
	.align		4
.L_10:
        /*0040*/ 	.word	index@(_Z16histogram_kernelPjS_jj)
        /*0044*/ 	.word	0x00000000
.L_11:


//--------------------- .nv.compat                --------------------------
	.section	.nv.compat,"",@"SHT_CUDA_COMPAT_INFO"
	.align	4
        /*0000*/ 	.byte	0x02, 0x09, 0x00, 0x00, 0x02, 0x02, 0x01, 0x00, 0x02, 0x05, 0x05, 0x00, 0x03, 0x07, 0x01, 0x01
        /*0010*/ 	.byte	0x02, 0x03, 0x00, 0x00, 0x02, 0x06, 0x01, 0x00, 0x04, 0x0b, 0x08, 0x00, 0x09, 0x00, 0x00, 0x00
        /*0020*/ 	.byte	0x00, 0x00, 0x00, 0x00


//--------------------- .nv.info._Z14convert_kernelPjj --------------------------
	.section	.nv.info._Z14convert_kernelPjj,"",@"SHT_CUDA_INFO"
	.sectionflags	@""
	.align	4


	//----- nvinfo : EIATTR_CUDA_API_VERSION
	.align		4
        /*0000*/ 	.byte	0x04, 0x37
        /*0002*/ 	.short	(.L_13 - .L_12)
.L_12:
        /*0004*/ 	.word	0x00000082


	//----- nvinfo : EIATTR_KPARAM_INFO
	.align		4
.L_13:
        /*0008*/ 	.byte	0x04, 0x17
        /*000a*/ 	.short	(.L_15 - .L_14)
.L_14:
        /*000c*/ 	.word	0x00000000
        /*0010*/ 	.short	0x0001
        /*0012*/ 	.short	0x0008
        /*0014*/ 	.byte	0x00, 0xf0, 0x11, 0x00


	//----- nvinfo : EIATTR_KPARAM_INFO
	.align		4
.L_15:
        /*0018*/ 	.byte	0x04, 0x17
        /*001a*/ 	.short	(.L_17 - .L_16)
.L_16:
        /*001c*/ 	.word	0x00000000
        /*0020*/ 	.short	0x0000
        /*0022*/ 	.short	0x0000
        /*0024*/ 	.byte	0x00, 0xf5, 0x21, 0x00


	//----- nvinfo : EIATTR_SPARSE_MMA_MASK
	.align		4
.L_17:
        /*0028*/ 	.byte	0x03, 0x50
        /*002a*/ 	.short	0x0000


	//----- nvinfo : EIATTR_MAXREG_COUNT
	.align		4
        /*002c*/ 	.byte	0x03, 0x1b
        /*002e*/ 	.short	0x00ff


	//----- nvinfo : EIATTR_MERCURY_ISA_VERSION
	.align		4
        /*0030*/ 	.byte	0x03, 0x5f
        /*0032*/ 	.short	0x0101


	//----- nvinfo : EIATTR_VRC_CTA_INIT_COUNT
	.align		4
        /*0034*/ 	.byte	0x02, 0x4a
	.zero		1
	.zero		1


	//----- nvinfo : EIATTR_EXIT_INSTR_OFFSETS
	.align		4
        /*0038*/ 	.byte	0x04, 0x1c
        /*003a*/ 	.short	(.L_19 - .L_18)


	//   ....[0]....
.L_18:
        /*003c*/ 	.word	0x000000a0


	//   ....[1]....
        /*0040*/ 	.word	0x000000d0


	//----- nvinfo : EIATTR_CBANK_PARAM_SIZE
	.align		4
.L_19:
        /*0044*/ 	.byte	0x03, 0x19
        /*0046*/ 	.short	0x000c


	//----- nvinfo : EIATTR_PARAM_CBANK
	.align		4
        /*0048*/ 	.byte	0x04, 0x0a
        /*004a*/ 	.short	(.L_21 - .L_20)
	.align		4
.L_20:
        /*004c*/ 	.word	index@(.nv.constant0._Z14convert_kernelPjj)
        /*0050*/ 	.short	0x0380
        /*0052*/ 	.short	0x000c


	//----- nvinfo : EIATTR_SW_WAR
	.align		4
.L_21:
        /*0054*/ 	.byte	0x04, 0x36
        /*0056*/ 	.short	(.L_23 - .L_22)
.L_22:
        /*0058*/ 	.word	0x00000008
.L_23:


//--------------------- .nv.info._Z16histogram_kernelPjS_jj --------------------------
	.section	.nv.info._Z16histogram_kernelPjS_jj,"",@"SHT_CUDA_INFO"
	.sectionflags	@""
	.align	4


	//----- nvinfo : EIATTR_CUDA_API_VERSION
	.align		4
        /*0000*/ 	.byte	0x04, 0x37
        /*0002*/ 	.short	(.L_25 - .L_24)
.L_24:
        /*0004*/ 	.word	0x00000082


	//----- nvinfo : EIATTR_KPARAM_INFO
	.align		4
.L_25:
        /*0008*/ 	.byte	0x04, 0x17
        /*000a*/ 	.short	(.L_27 - .L_26)
.L_26:
        /*000c*/ 	.word	0x00000000
        /*0010*/ 	.short	0x0003
        /*0012*/ 	.short	0x0014
        /*0014*/ 	.byte	0x00, 0xf0, 0x11, 0x00


	//----- nvinfo : EIATTR_KPARAM_INFO
	.align		4
.L_27:
        /*0018*/ 	.byte	0x04, 0x17
        /*001a*/ 	.short	(.L_29 - .L_28)
.L_28:
        /*001c*/ 	.word	0x00000000
        /*0020*/ 	.short	0x0002
        /*0022*/ 	.short	0x0010
        /*0024*/ 	.byte	0x00, 0xf0, 0x11, 0x00


	//----- nvinfo : EIATTR_KPARAM_INFO
	.align		4
.L_29:
        /*0028*/ 	.byte	0x04, 0x17
        /*002a*/ 	.short	(.L_31 - .L_30)
.L_30:
        /*002c*/ 	.word	0x00000000
        /*0030*/ 	.short	0x0001
        /*0032*/ 	.short	0x0008
        /*0034*/ 	.byte	0x00, 0xf5, 0x21, 0x00


	//----- nvinfo : EIATTR_KPARAM_INFO
	.align		4
.L_31:
        /*0038*/ 	.byte	0x04, 0x17
        /*003a*/ 	.short	(.L_33 - .L_32)
.L_32:
        /*003c*/ 	.word	0x00000000
        /*0040*/ 	.short	0x0000
        /*0042*/ 	.short	0x0000
        /*0044*/ 	.byte	0x00, 0xf5, 0x21, 0x00


	//----- nvinfo : EIATTR_SPARSE_MMA_MASK
	.align		4
.L_33:
        /*0048*/ 	.byte	0x03, 0x50
        /*004a*/ 	.short	0x0000


	//----- nvinfo : EIATTR_MAXREG_COUNT
	.align		4
        /*004c*/ 	.byte	0x03, 0x1b
        /*004e*/ 	.short	0x00ff


	//----- nvinfo : EIATTR_NUM_BARRIERS
	.align		4
        /*0050*/ 	.byte	0x02, 0x4c
        /*0052*/ 	.byte	0x01
	.zero		1


	//----- nvinfo : EIATTR_MERCURY_ISA_VERSION
	.align		4
        /*0054*/ 	.byte	0x03, 0x5f
        /*0056*/ 	.short	0x0101


	//----- nvinfo : EIATTR_INT_WARP_WIDE_INSTR_OFFSETS
	.align		4
        /*0058*/ 	.byte	0x04, 0x31
        /*005a*/ 	.short	(.L_35 - .L_34)


	//   ....[0]....
.L_34:
        /*005c*/ 	.word	0x00000630


	//   ....[1]....
        /*0060*/ 	.word	0x00000880


	//   ....[2]....
        /*0064*/ 	.word	0x00000a40


	//   ....[3]....
        /*0068*/ 	.word	0x00000b60


	//----- nvinfo : EIATTR_VRC_CTA_INIT_COUNT
	.align		4
.L_35:
        /*006c*/ 	.byte	0x02, 0x4a
	.zero		1
	.zero		1


	//----- nvinfo : EIATTR_EXIT_INSTR_OFFSETS
	.align		4
        /*0070*/ 	.byte	0x04, 0x1c
        /*0072*/ 	.short	(.L_37 - .L_36)


	//   ....[0]....
.L_36:
        /*0074*/ 	.word	0x00000c30


	//----- nvinfo : EIATTR_CRS_STACK_SIZE
	.align		4
.L_37:
        /*0078*/ 	.byte	0x04, 0x1e
        /*007a*/ 	.short	(.L_39 - .L_38)
.L_38:
        /*007c*/ 	.word	0x00000000


	//----- nvinfo : EIATTR_CBANK_PARAM_SIZE
	.align		4
.L_39:
        /*0080*/ 	.byte	0x03, 0x19
        /*0082*/ 	.short	0x0018


	//----- nvinfo : EIATTR_PARAM_CBANK
	.align		4
        /*0084*/ 	.byte	0x04, 0x0a
        /*0086*/ 	.short	(.L_41 - .L_40)
	.align		4
.L_40:
        /*0088*/ 	.word	index@(.nv.constant0._Z16histogram_kernelPjS_jj)
        /*008c*/ 	.short	0x0380
        /*008e*/ 	.short	0x0018


	//----- nvinfo : EIATTR_SW_WAR
	.align		4
.L_41:
        /*0090*/ 	.byte	0x04, 0x36
        /*0092*/ 	.short	(.L_43 - .L_42)
.L_42:
        /*0094*/ 	.word	0x00000008
.L_43:


//--------------------- .nv.callgraph             --------------------------
	.section	.nv.callgraph,"",@"SHT_CUDA_CALLGRAPH"
	.align	4
	.sectionentsize	8
	.align		4
        /*0000*/ 	.word	0x00000000
	.align		4
        /*0004*/ 	.word	0xffffffff
	.align		4
        /*0008*/ 	.word	0x00000000
	.align		4
        /*000c*/ 	.word	0xfffffffe
	.align		4
        /*0010*/ 	.word	0x00000000
	.align		4
        /*0014*/ 	.word	0xfffffffd
	.align		4
        /*0018*/ 	.word	0x00000000
	.align		4
        /*001c*/ 	.word	0xfffffffc


//--------------------- .text._Z14convert_kernelPjj --------------------------
	.section	.text._Z14convert_kernelPjj,"ax",@progbits
	.align	128
        .global         _Z14convert_kernelPjj
        .type           _Z14convert_kernelPjj,@function
        .size           _Z14convert_kernelPjj,(.L_x_16 - _Z14convert_kernelPjj)
        .other          _Z14convert_kernelPjj,@"STO_CUDA_ENTRY STV_DEFAULT"
_Z14convert_kernelPjj:
.text._Z14convert_kernelPjj:
[----:B------:R-:W-:Y:S01]  /*0000*/  LDC R1, c[0x0][0x37c] ;  /* 0x0000df00ff017b82 */ /* 0x000fe20000000800 */
[----:B------:R-:W0:Y:S07]  /*0010*/  S2R R5, SR_TID.X ;  /* 0x0000000000057919 */ /* 0x000e2e0000002100 */
[----:B------:R-:W0:Y:S01]  /*0020*/  S2UR UR6, SR_CTAID.X ;  /* 0x00000000000679c3 */ /* 0x000e220000002500 */
[----:B------:R-:W1:Y:S07]  /*0030*/  LDCU.64 UR4, c[0x0][0x358] ;  /* 0x00006b00ff0477ac */ /* 0x000e6e0008000a00 */
[----:B------:R-:W0:Y:S08]  /*0040*/  LDC R0, c[0x0][0x360] ;  /* 0x0000d800ff007b82 */ /* 0x000e300000000800 */
[----:B------:R-:W2:Y:S01]  /*0050*/  LDC.64 R2, c[0x0][0x380] ;  /* 0x0000e000ff027b82 */ /* 0x000ea20000000a00 */
[----:B0-----:R-:W-:-:S04]  /*0060*/  IMAD R5, R0, UR6, R5 ;  /* 0x0000000600057c24 */ /* 0x001fc8000f8e0205 */
[----:B--2---:R-:W-:-:S05]  /*0070*/  IMAD.WIDE R2, R5, 0x4, R2 ;  /* 0x0000000405027825 */ /* 0x004fca00078e0202 */
[----:B-1----:R-:W2:Y:S02]  /*0080*/  LDG.E R0, desc[UR4][R2.64] ;  /* 0x0000000402007981 */ /* 0x002ea4000c1e1900 */
[----:B--2---:R-:W-:-:S13]  /*0090*/  ISETP.GE.U32.AND P0, PT, R0, 0x80, PT ;  /* 0x000000800000780c */ /* 0x004fda0003f06070 */
[----:B------:R-:W-:Y:S05]  /*00a0*/  @!P0 EXIT ;  /* 0x000000000000894d */ /* 0x000fea0003800000 */
[----:B------:R-:W-:-:S05]  /*00b0*/  HFMA2 R5, -RZ, RZ, 0, 7.569789886474609375e-06 ;  /* 0x0000007fff057431 */ /* 0x000fca00000001ff */
[----:B------:R-:W-:Y:S01]  /*00c0*/  STG.E desc[UR4][R2.64], R5 ;  /* 0x0000000502007986 */ /* 0x000fe2000c101904 */
[----:B------:R-:W-:Y:S05]  /*00d0*/  EXIT ;  /* 0x000000000000794d */ /* 0x000fea0003800000 */
.L_x_0:
[----:B------:R-:W-:-:S00]  /*00e0*/  BRA `(.L_x_0) ;  /* 0xfffffffc00fc7947 */ /* 0x000fc0000383ffff */
[----:B------:R-:W-:-:S00]  /*00f0*/  NOP ;  /* 0x0000000000007918 */ /* 0x000fc00000000000 */
        /* <DEDUP_REMOVED lines=8> */
.L_x_16:


//--------------------- .text._Z16histogram_kernelPjS_jj --------------------------
	.section	.text._Z16histogram_kernelPjS_jj,"ax",@progbits
	.align	128
        .global         _Z16histogram_kernelPjS_jj
        .type           _Z16histogram_kernelPjS_jj,@function
        .size           _Z16histogram_kernelPjS_jj,(.L_x_17 - _Z16histogram_kernelPjS_jj)
        .other          _Z16histogram_kernelPjS_jj,@"STO_CUDA_ENTRY STV_DEFAULT"
_Z16histogram_kernelPjS_jj:
.text._Z16histogram_kernelPjS_jj:
[----:B------:R-:W-:Y:S01]  /*0000*/  LDC R1, c[0x0][0x37c] ;  /* 0x0000df00ff017b82 */ /* 0x000fe20000000800 */
[----:B------:R-:W0:Y:S07]  /*0010*/  S2R R5, SR_TID.X ;  /* 0x0000000000057919 */ /* 0x000e2e0000002100 */
[----:B------:R-:W1:Y:S01]  /*0020*/  LDC R0, c[0x0][0x394] ;  /* 0x0000e500ff007b82 */ /* 0x000e620000000800 */
[----:B------:R-:W-:Y:S07]  /*0030*/  BSSY.RECONVERGENT B0, `(.L_x_1) ;  /* 0x000003c000007945 */ /* 0x000fee0003800200 */
[----:B------:R-:W2:Y:S08]  /*0040*/  S2UR UR4, SR_CTAID.X ;  /* 0x00000000000479c3 */ /* 0x000eb00000002500 */
[----:B------:R-:W2:Y:S01]  /*0050*/  LDC R2, c[0x0][0x360] ;  /* 0x0000d800ff027b82 */ /* 0x000ea20000000800 */
[C---:B-1----:R-:W-:Y:S01]  /*0060*/  ISETP.NE.AND P0, PT, R0.reuse, RZ, PT ;  /* 0x000000ff0000720c */ /* 0x042fe20003f05270 */
[----:B------:R-:W-:-:S03]  /*0070*/  VIADD R6, R0, 0xffffffff ;  /* 0xffffffff00067836 */ /* 0x000fc60000000000 */
[----:B0-----:R-:W-:Y:S01]  /*0080*/  ISETP.NE.OR P0, PT, R5, RZ, !P0 ;  /* 0x000000ff0500720c */ /* 0x001fe20004705670 */
[----:B--2---:R-:W-:-:S12]  /*0090*/  IMAD R5, R2, UR4, R5 ;  /* 0x0000000402057c24 */ /* 0x004fd8000f8e0205 */
[----:B------:R-:W-:Y:S05]  /*00a0*/  @P0 BRA `(.L_x_2) ;  /* 0x0000000000d00947 */ /* 0x000fea0003800000 */
[----:B------:R-:W-:Y:S01]  /*00b0*/  ISETP.GE.U32.AND P2, PT, R6, 0xf, PT ;  /* 0x0000000f0600780c */ /* 0x000fe20003f46070 */
[----:B------:R-:W-:Y:S01]  /*00c0*/  IMAD.MOV.U32 R2, RZ, RZ, RZ ;  /* 0x000000ffff027224 */ /* 0x000fe200078e00ff */
[----:B------:R-:W-:-:S04]  /*00d0*/  LOP3.LUT R3, R0, 0xf, RZ, 0xc0, !PT ;  /* 0x0000000f00037812 */ /* 0x000fc800078ec0ff */
[----:B------:R-:W-:-:S07]  /*00e0*/  ISETP.NE.AND P1, PT, R3, RZ, PT ;  /* 0x000000ff0300720c */ /* 0x000fce0003f25270 */
[----:B------:R-:W-:Y:S06]  /*00f0*/  @!P2 BRA `(.L_x_3) ;  /* 0x000000000038a947 */ /* 0x000fec0003800000 */
[----:B------:R-:W0:Y:S01]  /*0100*/  S2UR UR5, SR_CgaCtaId ;  /* 0x00000000000579c3 */ /* 0x000e220000008800 */
[----:B------:R-:W-:Y:S01]  /*0110*/  LOP3.LUT R2, R0, 0xfffffff0, RZ, 0xc0, !PT ;  /* 0xfffffff000027812 */ /* 0x000fe200078ec0ff */
[----:B------:R-:W-:-:S04]  /*0120*/  UMOV UR4, 0x400 ;  /* 0x0000040000047882 */ /* 0x000fc80000000000 */
[----:B------:R-:W-:Y:S01]  /*0130*/  IMAD.MOV R4, RZ, RZ, -R2 ;  /* 0x000000ffff047224 */ /* 0x000fe200078e0a02 */
[----:B0-----:R-:W-:-:S04]  /*0140*/  ULEA UR4, UR5, UR4, 0x18 ;  /* 0x0000000405047291 */ /* 0x001fc8000f8ec0ff */
[----:B------:R-:W-:-:S12]  /*0150*/  UIADD3 UR4, UPT, UPT, UR4, 0x20, URZ ;  /* 0x0000002004047890 */ /* 0x000fd8000fffe0ff */
.L_x_4:
[----:B------:R-:W-:Y:S01]  /*0160*/  VIADD R4, R4, 0x10 ;  /* 0x0000001004047836 */ /* 0x000fe20000000000 */
[----:B------:R-:W-:Y:S04]  /*0170*/  STS.128 [UR4+-0x20], RZ ;  /* 0xffffe0ffff007988 */ /* 0x000fe80008000c04 */
[----:B------:R-:W-:Y:S01]  /*0180*/  ISETP.NE.AND P2, PT, R4, RZ, PT ;  /* 0x000000ff0400720c */ /* 0x000fe20003f45270 */
[----:B------:R-:W-:Y:S04]  /*0190*/  STS.128 [UR4+-0x10], RZ ;  /* 0xfffff0ffff007988 */ /* 0x000fe80008000c04 */
[----:B------:R-:W-:Y:S04]  /*01a0*/  STS.128 [UR4], RZ ;  /* 0x000000ffff007988 */ /* 0x000fe80008000c04 */
[----:B------:R-:W-:Y:S01]  /*01b0*/  STS.128 [UR4+0x10], RZ ;  /* 0x000010ffff007988 */ /* 0x000fe20008000c04 */
[----:B------:R-:W-:-:S03]  /*01c0*/  UIADD3 UR4, UPT, UPT, UR4, 0x40, URZ ;  /* 0x0000004004047890 */ /* 0x000fc6000fffe0ff */
[----:B------:R-:W-:Y:S09]  /*01d0*/  @P2 BRA `(.L_x_4) ;  /* 0xfffffffc00e02947 */ /* 0x000ff2000383ffff */
.L_x_3:
[----:B------:R-:W-:Y:S05]  /*01e0*/  @!P1 BRA `(.L_x_2) ;  /* 0x0000000000809947 */ /* 0x000fea0003800000 */
[----:B------:R-:W-:Y:S02]  /*01f0*/  ISETP.GE.U32.AND P1, PT, R3, 0x8, PT ;  /* 0x000000080300780c */ /* 0x000fe40003f26070 */
[----:B------:R-:W-:-:S04]  /*0200*/  LOP3.LUT R7, R0, 0x7, RZ, 0xc0, !PT ;  /* 0x0000000700077812 */ /* 0x000fc800078ec0ff */
[----:B------:R-:W-:-:S07]  /*0210*/  ISETP.NE.AND P2, PT, R7, RZ, PT ;  /* 0x000000ff0700720c */ /* 0x000fce0003f45270 */
[----:B------:R-:W-:Y:S06]  /*0220*/  @!P1 BRA `(.L_x_5) ;  /* 0x00000000001c9947 */ /* 0x000fec0003800000 */
[----:B------:R-:W0:Y:S01]  /*0230*/  S2R R4, SR_CgaCtaId ;  /* 0x0000000000047919 */ /* 0x000e220000008800 */
[----:B------:R-:W-:-:S04]  /*0240*/  MOV R3, 0x400 ;  /* 0x0000040000037802 */ /* 0x000fc80000000f00 */
[----:B0-----:R-:W-:-:S05]  /*0250*/  LEA R3, R4, R3, 0x18 ;  /* 0x0000000304037211 */ /* 0x001fca00078ec0ff */
[C---:B------:R-:W-:Y:S02]  /*0260*/  IMAD R3, R2.reuse, 0x4, R3 ;  /* 0x0000000402037824 */ /* 0x040fe400078e0203 */
[----:B------:R-:W-:-:S03]  /*0270*/  VIADD R2, R2, 0x8 ;  /* 0x0000000802027836 */ /* 0x000fc60000000000 */
[----:B------:R0:W-:Y:S04]  /*0280*/  STS.128 [R3], RZ ;  /* 0x000000ff03007388 */ /* 0x0001e80000000c00 */
[----:B------:R0:W-:Y:S02]  /*0290*/  STS.128 [R3+0x10], RZ ;  /* 0x000010ff03007388 */ /* 0x0001e40000000c00 */
.L_x_5:
[----:B------:R-:W-:Y:S05]  /*02a0*/  @!P2 BRA `(.L_x_2) ;  /* 0x000000000050a947 */ /* 0x000fea0003800000 */
[----:B------:R-:W-:-:S13]  /*02b0*/  ISETP.GE.U32.AND P1, PT, R7, 0x4, PT ;  /* 0x000000040700780c */ /* 0x000fda0003f26070 */
[----:B------:R-:W1:Y:S01]  /*02c0*/  @P1 S2R R4, SR_CgaCtaId ;  /* 0x0000000000041919 */ /* 0x000e620000008800 */
[----:B0-----:R-:W-:-:S04]  /*02d0*/  @P1 MOV R3, 0x400 ;  /* 0x0000040000031802 */ /* 0x001fc80000000f00 */
[----:B-1----:R-:W-:-:S05]  /*02e0*/  @P1 LEA R3, R4, R3, 0x18 ;  /* 0x0000000304031211 */ /* 0x002fca00078ec0ff */
[----:B------:R-:W-:Y:S01]  /*02f0*/  @P1 IMAD R4, R2, 0x4, R3 ;  /* 0x0000000402041824 */ /* 0x000fe200078e0203 */
[----:B------:R-:W-:Y:S01]  /*0300*/  LOP3.LUT R3, R0, 0x3, RZ, 0xc0, !PT ;  /* 0x0000000300037812 */ /* 0x000fe200078ec0ff */
[----:B------:R-:W-:-:S03]  /*0310*/  @P1 VIADD R2, R2, 0x4 ;  /* 0x0000000402021836 */ /* 0x000fc60000000000 */
[----:B------:R1:W-:Y:S01]  /*0320*/  @P1 STS.128 [R4], RZ ;  /* 0x000000ff04001388 */ /* 0x0003e20000000c00 */
[----:B------:R-:W-:-:S13]  /*0330*/  ISETP.NE.AND P2, PT, R3, RZ, PT ;  /* 0x000000ff0300720c */ /* 0x000fda0003f45270 */
[----:B-1----:R-:W-:Y:S05]  /*0340*/  @!P2 BRA `(.L_x_2) ;  /* 0x000000000028a947 */ /* 0x002fea0003800000 */
[----:B------:R-:W0:Y:S01]  /*0350*/  S2R R7, SR_CgaCtaId ;  /* 0x0000000000077919 */ /* 0x000e220000008800 */
[----:B------:R-:W-:Y:S01]  /*0360*/  MOV R4, 0x400 ;  /* 0x0000040000047802 */ /* 0x000fe20000000f00 */
[----:B------:R-:W-:-:S03]  /*0370*/  IMAD.MOV R3, RZ, RZ, -R3 ;  /* 0x000000ffff037224 */ /* 0x000fc600078e0a03 */
[----:B0-----:R-:W-:-:S05]  /*0380*/  LEA R7, R7, R4, 0x18 ;  /* 0x0000000407077211 */ /* 0x001fca00078ec0ff */
[----:B------:R-:W-:-:S07]  /*0390*/  IMAD R2, R2, 0x4, R7 ;  /* 0x0000000402027824 */ /* 0x000fce00078e0207 */
.L_x_6:
[----:B------:R-:W-:Y:S01]  /*03a0*/  VIADD R3, R3, 0x1 ;  /* 0x0000000103037836 */ /* 0x000fe20000000000 */
[----:B------:R0:W-:Y:S04]  /*03b0*/  STS [R2], RZ ;  /* 0x000000ff02007388 */ /* 0x0001e80000000800 */
[----:B------:R-:W-:Y:S01]  /*03c0*/  ISETP.NE.AND P1, PT, R3, RZ, PT ;  /* 0x000000ff0300720c */ /* 0x000fe20003f25270 */
[----:B0-----:R-:W-:-:S12]  /*03d0*/  VIADD R2, R2, 0x4 ;  /* 0x0000000402027836 */ /* 0x001fd80000000000 */
[----:B------:R-:W-:Y:S05]  /*03e0*/  @P1 BRA `(.L_x_6) ;  /* 0xfffffffc00ec1947 */ /* 0x000fea000383ffff */
.L_x_2:
[----:B------:R-:W-:Y:S05]  /*03f0*/  BSYNC.RECONVERGENT B0 ;  /* 0x0000000000007941 */ /* 0x000fea0003800200 */
.L_x_1:
[----:B------:R-:W1:Y:S01]  /*0400*/  LDCU UR4, c[0x0][0x390] ;  /* 0x00007200ff0477ac */ /* 0x000e620008000800 */
[----:B------:R-:W-:Y:S01]  /*0410*/  BSSY.RECONVERGENT B0, `(.L_x_7) ;  /* 0x000000d000007945 */ /* 0x000fe20003800200 */
[----:B------:R-:W2:Y:S01]  /*0420*/  LDCU.64 UR10, c[0x0][0x358] ;  /* 0x00006b00ff0a77ac */ /* 0x000ea20008000a00 */
[----:B------:R-:W-:Y:S01]  /*0430*/  BAR.SYNC.DEFER_BLOCKING 0x0 ;  /* 0x0000000000007b1d */ /* 0x000fe20000010000 */
[----:B-1----:R-:W-:-:S13]  /*0440*/  ISETP.GE.U32.AND P1, PT, R5, UR4, PT ;  /* 0x0000000405007c0c */ /* 0x002fda000bf26070 */
[----:B--2---:R-:W-:Y:S05]  /*0450*/  @P1 BRA `(.L_x_8) ;  /* 0x0000000000201947 */ /* 0x004fea0003800000 */
[----:B0-----:R-:W0:Y:S02]  /*0460*/  LDC.64 R2, c[0x0][0x380] ;  /* 0x0000e000ff027b82 */ /* 0x001e240000000a00 */
[----:B0-----:R-:W-:-:S06]  /*0470*/  IMAD.WIDE R2, R5, 0x4, R2 ;  /* 0x0000000405027825 */ /* 0x001fcc00078e0202 */
[----:B------:R-:W2:Y:S01]  /*0480*/  LDG.E R2, desc[UR10][R2.64] ;  /* 0x0000000a02027981 */ /* 0x000ea2000c1e1900 */
[----:B------:R-:W0:Y:S01]  /*0490*/  S2UR UR5, SR_CgaCtaId ;  /* 0x00000000000579c3 */ /* 0x000e220000008800 */
[----:B------:R-:W-:Y:S02]  /*04a0*/  UMOV UR4, 0x400 ;  /* 0x0000040000047882 */ /* 0x000fe40000000000 */
[----:B0-----:R-:W-:-:S06]  /*04b0*/  ULEA UR4, UR5, UR4, 0x18 ;  /* 0x0000000405047291 */ /* 0x001fcc000f8ec0ff */
[----:B--2---:R-:W-:-:S05]  /*04c0*/  LEA R4, R2, UR4, 0x2 ;  /* 0x0000000402047c11 */ /* 0x004fca000f8e10ff */
[----:B------:R1:W-:Y:S02]  /*04d0*/  ATOMS.POPC.INC.32 RZ, [R4+URZ] ;  /* 0x0000000004ff7f8c */ /* 0x0003e4000d8000ff */
.L_x_8:
[----:B------:R-:W-:Y:S05]  /*04e0*/  BSYNC.RECONVERGENT B0 ;  /* 0x0000000000007941 */ /* 0x000fea0003800200 */
.L_x_7:
[----:B------:R-:W-:Y:S06]  /*04f0*/  BAR.SYNC.DEFER_BLOCKING 0x0 ;  /* 0x0000000000007b1d */ /* 0x000fec0000010000 */
[----:B------:R-:W-:Y:S04]  /*0500*/  BSSY.RECONVERGENT B0, `(.L_x_9) ;  /* 0x0000071000007945 */ /* 0x000fe80003800200 */
[----:B------:R-:W-:Y:S05]  /*0510*/  @P0 BRA `(.L_x_10) ;  /* 0x0000000400bc0947 */ /* 0x000fea0003800000 */
[----:B------:R-:W-:Y:S01]  /*0520*/  ISETP.GE.U32.AND P1, PT, R6, 0x7, PT ;  /* 0x000000070600780c */ /* 0x000fe20003f26070 */
[----:B------:R-:W-:Y:S01]  /*0530*/  HFMA2 R2, -RZ, RZ, 0, 0 ;  /* 0x00000000ff027431 */ /* 0x000fe200000001ff */
[----:B------:R-:W-:-:S04]  /*0540*/  LOP3.LUT R14, R0, 0x7, RZ, 0xc0, !PT ;  /* 0x00000007000e7812 */ /* 0x000fc800078ec0ff */
[----:B------:R-:W-:-:S07]  /*0550*/  ISETP.NE.AND P0, PT, R14, RZ, PT ;  /* 0x000000ff0e00720c */ /* 0x000fce0003f05270 */
[----:B------:R-:W-:Y:S06]  /*0560*/  @!P1 BRA `(.L_x_11) ;  /* 0x0000000000a89947 */ /* 0x000fec0003800000 */
[----:B------:R-:W2:Y:S01]  /*0570*/  LDCU.64 UR6, c[0x0][0x388] ;  /* 0x00007100ff0677ac */ /* 0x000ea20008000a00 */
[----:B------:R-:W3:Y:S01]  /*0580*/  S2UR UR8, SR_CgaCtaId ;  /* 0x00000000000879c3 */ /* 0x000ee20000008800 */
[----:B------:R-:W-:Y:S01]  /*0590*/  LOP3.LUT R2, R0, 0xfffffff8, RZ, 0xc0, !PT ;  /* 0xfffffff800027812 */ /* 0x000fe200078ec0ff */
[----:B------:R-:W-:-:S04]  /*05a0*/  UMOV UR4, 0x400 ;  /* 0x0000040000047882 */ /* 0x000fc80000000000 */
[----:B0-----:R-:W-:Y:S01]  /*05b0*/  IMAD.MOV R3, RZ, RZ, -R2 ;  /* 0x000000ffff037224 */ /* 0x001fe200078e0a02 */
[----:B--2---:R-:W-:-:S04]  /*05c0*/  UIADD3 UR5, UP0, UPT, UR6, 0x10, URZ ;  /* 0x0000001006057890 */ /* 0x004fc8000ff1e0ff */
[----:B------:R-:W-:Y:S02]  /*05d0*/  UIADD3.X UR6, UPT, UPT, URZ, UR7, URZ, UP0, !UPT ;  /* 0x00000007ff067290 */ /* 0x000fe400087fe4ff */
[----:B------:R-:W-:Y:S01]  /*05e0*/  IMAD.U32 R12, RZ, RZ, UR5 ;  /* 0x00000005ff0c7e24 */ /* 0x000fe2000f8e00ff */
[----:B---3--:R-:W-:-:S03]  /*05f0*/  ULEA UR4, UR8, UR4, 0x18 ;  /* 0x0000000408047291 */ /* 0x008fc6000f8ec0ff */
[----:B------:R-:W-:Y:S01]  /*0600*/  IMAD.U32 R23, RZ, RZ, UR6 ;  /* 0x00000006ff177e24 */ /* 0x000fe2000f8e00ff */
[----:B------:R-:W-:-:S12]  /*0610*/  UIADD3 UR4, UPT, UPT, UR4, 0x10, URZ ;  /* 0x0000001004047890 */ /* 0x000fd8000fffe0ff */
.L_x_12:
[----:B------:R-:W0:Y:S01]  /*0620*/  LDS.128 R8, [UR4+-0x10] ;  /* 0xfffff004ff087984 */ /* 0x000e220008000c00 */
[----:B------:R-:W-:Y:S02]  /*0630*/  VOTEU.ANY UR5, UPT, PT ;  /* 0x0000000000057886 */ /* 0x000fe400038e0100 */
[----:B------:R-:W-:Y:S01]  /*0640*/  UFLO.U32 UR6, UR5 ;  /* 0x00000005000672bd */ /* 0x000fe200080e0000 */
[----:B------:R-:W2:Y:S01]  /*0650*/  S2R R13, SR_LANEID ;  /* 0x00000000000d7919 */ /* 0x000ea20000000000 */
[----:B------:R-:W-:Y:S01]  /*0660*/  UPOPC UR5, UR5 ;  /* 0x00000005000572bf */ /* 0x000fe20008000000 */
[----:B-1----:R-:W1:Y:S01]  /*0670*/  LDS.128 R4, [UR4] ;  /* 0x00000004ff047984 */ /* 0x002e620008000c00 */
[----:B------:R-:W-:Y:S02]  /*0680*/  VIADD R3, R3, 0x8 ;  /* 0x0000000803037836 */ /* 0x000fe40000000000 */
[----:B--2---:R-:W-:Y:S02]  /*0690*/  ISETP.EQ.U32.AND P1, PT, R13, UR6, PT ;  /* 0x000000060d007c0c */ /* 0x004fe4000bf22070 */
[----:B0-----:R-:W-:-:S02]  /*06a0*/  IMAD R13, R8, UR5, RZ ;  /* 0x00000005080d7c24 */ /* 0x001fc4000f8e02ff */
[----:B------:R-:W-:Y:S02]  /*06b0*/  IMAD R15, R9, UR5, RZ ;  /* 0x00000005090f7c24 */ /* 0x000fe4000f8e02ff */
[----:B------:R-:W-:Y:S02]  /*06c0*/  IMAD.MOV.U32 R8, RZ, RZ, R12 ;  /* 0x000000ffff087224 */ /* 0x000fe400078e000c */
[----:B------:R-:W-:Y:S02]  /*06d0*/  IMAD.MOV.U32 R9, RZ, RZ, R23 ;  /* 0x000000ffff097224 */ /* 0x000fe400078e0017 */
[----:B------:R-:W-:Y:S02]  /*06e0*/  IMAD R17, R10, UR5, RZ ;  /* 0x000000050a117c24 */ /* 0x000fe4000f8e02ff */
[----:B------:R-:W-:Y:S01]  /*06f0*/  IMAD R11, R11, UR5, RZ ;  /* 0x000000050b0b7c24 */ /* 0x000fe2000f8e02ff */
[----:B------:R2:W-:Y:S01]  /*0700*/  @P1 REDG.E.ADD.STRONG.GPU desc[UR10][R8.64+-0x10], R13 ;  /* 0xfffff00d0800198e */ /* 0x0005e2000c12e10a */
[----:B-1----:R-:W-:-:S02]  /*0710*/  IMAD R19, R4, UR5, RZ ;  /* 0x0000000504137c24 */ /* 0x002fc4000f8e02ff */
[----:B------:R-:W-:Y:S01]  /*0720*/  IMAD R5, R5, UR5, RZ ;  /* 0x0000000505057c24 */ /* 0x000fe2000f8e02ff */
[----:B------:R2:W-:Y:S01]  /*0730*/  @P1 REDG.E.ADD.STRONG.GPU desc[UR10][R8.64+-0xc], R15 ;  /* 0xfffff40f0800198e */ /* 0x0005e2000c12e10a */
[----:B------:R-:W-:Y:S02]  /*0740*/  IMAD R21, R6, UR5, RZ ;  /* 0x0000000506157c24 */ /* 0x000fe4000f8e02ff */
[----:B------:R-:W-:Y:S01]  /*0750*/  IMAD R7, R7, UR5, RZ ;  /* 0x0000000507077c24 */ /* 0x000fe2000f8e02ff */
[----:B------:R2:W-:Y:S04]  /*0760*/  @P1 REDG.E.ADD.STRONG.GPU desc[UR10][R8.64+-0x8], R17 ;  /* 0xfffff8110800198e */ /* 0x0005e8000c12e10a */
[----:B------:R2:W-:Y:S04]  /*0770*/  @P1 REDG.E.ADD.STRONG.GPU desc[UR10][R8.64+-0x4], R11 ;  /* 0xfffffc0b0800198e */ /* 0x0005e8000c12e10a */
[----:B------:R2:W-:Y:S04]  /*0780*/  @P1 REDG.E.ADD.STRONG.GPU desc[UR10][R8.64], R19 ;  /* 0x000000130800198e */ /* 0x0005e8000c12e10a */
[----:B------:R2:W-:Y:S04]  /*0790*/  @P1 REDG.E.ADD.STRONG.GPU desc[UR10][R8.64+0x4], R5 ;  /* 0x000004050800198e */ /* 0x0005e8000c12e10a */
[----:B------:R2:W-:Y:S04]  /*07a0*/  @P1 REDG.E.ADD.STRONG.GPU desc[UR10][R8.64+0x8], R21 ;  /* 0x000008150800198e */ /* 0x0005e8000c12e10a */
[----:B------:R2:W-:Y:S01]  /*07b0*/  @P1 REDG.E.ADD.STRONG.GPU desc[UR10][R8.64+0xc], R7 ;  /* 0x00000c070800198e */ /* 0x0005e2000c12e10a */
[----:B------:R-:W-:Y:S01]  /*07c0*/  ISETP.NE.AND P1, PT, R3, RZ, PT ;  /* 0x000000ff0300720c */ /* 0x000fe20003f25270 */
[----:B------:R-:W-:Y:S01]  /*07d0*/  UIADD3 UR4, UPT, UPT, UR4, 0x20, URZ ;  /* 0x0000002004047890 */ /* 0x000fe2000fffe0ff */
[----:B------:R-:W-:-:S04]  /*07e0*/  IADD3 R12, P2, PT, R8, 0x20, RZ ;  /* 0x00000020080c7810 */ /* 0x000fc80007f5e0ff */
[----:B------:R-:W-:-:S07]  /*07f0*/  IADD3.X R23, PT, PT, RZ, R9, RZ, P2, !PT ;  /* 0x00000009ff177210 */ /* 0x000fce00017fe4ff */
[----:B--2---:R-:W-:Y:S05]  /*0800*/  @P1 BRA `(.L_x_12) ;  /* 0xfffffffc00841947 */ /* 0x004fea000383ffff */
.L_x_11:
[----:B------:R-:W-:Y:S05]  /*0810*/  @!P0 BRA `(.L_x_10) ;  /* 0x0000000000fc8947 */ /* 0x000fea0003800000 */
[----:B------:R-:W-:Y:S02]  /*0820*/  ISETP.GE.U32.AND P0, PT, R14, 0x4, PT ;  /* 0x000000040e00780c */ /* 0x000fe40003f06070 */
[----:B------:R-:W-:-:S04]  /*0830*/  LOP3.LUT R10, R0, 0x3, RZ, 0xc0, !PT ;  /* 0x00000003000a7812 */ /* 0x000fc800078ec0ff */
[----:B------:R-:W-:-:S07]  /*0840*/  ISETP.NE.AND P1, PT, R10, RZ, PT ;  /* 0x000000ff0a00720c */ /* 0x000fce0003f25270 */
[----:B------:R-:W-:Y:S06]  /*0850*/  @!P0 BRA `(.L_x_13) ;  /* 0x0000000000588947 */ /* 0x000fec0003800000 */
[----:B-1----:R-:W1:Y:S01]  /*0860*/  S2R R4, SR_CgaCtaId ;  /* 0x0000000000047919 */ /* 0x002e620000008800 */
[----:B0-----:R-:W-:Y:S01]  /*0870*/  MOV R3, 0x400 ;  /* 0x0000040000037802 */ /* 0x001fe20000000f00 */
[----:B------:R-:W-:Y:S01]  /*0880*/  VOTEU.ANY UR4, UPT, PT ;  /* 0x0000000000047886 */ /* 0x000fe200038e0100 */
[----:B------:R-:W0:Y:S01]  /*0890*/  S2R R11, SR_LANEID ;  /* 0x00000000000b7919 */ /* 0x000e220000000000 */
[----:B------:R-:W-:Y:S02]  /*08a0*/  UFLO.U32 UR5, UR4 ;  /* 0x00000004000572bd */ /* 0x000fe400080e0000 */
[----:B------:R-:W-:Y:S01]  /*08b0*/  UPOPC UR4, UR4 ;  /* 0x00000004000472bf */ /* 0x000fe20008000000 */
[----:B-1----:R-:W-:Y:S02]  /*08c0*/  LEA R3, R4, R3, 0x18 ;  /* 0x0000000304037211 */ /* 0x002fe400078ec0ff */
[----:B------:R-:W1:Y:S01]  /*08d0*/  LDC.64 R4, c[0x0][0x388] ;  /* 0x0000e200ff047b82 */ /* 0x000e620000000a00 */
[----:B0-----:R-:W-:-:S02]  /*08e0*/  ISETP.EQ.U32.AND P0, PT, R11, UR5, PT ;  /* 0x000000050b007c0c */ /* 0x001fc4000bf02070 */
[----:B------:R-:W-:-:S05]  /*08f0*/  IMAD R3, R2, 0x4, R3 ;  /* 0x0000000402037824 */ /* 0x000fca00078e0203 */
[----:B------:R-:W0:Y:S04]  /*0900*/  LDS.64 R6, [R3] ;  /* 0x0000000003067984 */ /* 0x000e280000000a00 */
[----:B------:R-:W2:Y:S01]  /*0910*/  LDS.64 R8, [R3+0x8] ;  /* 0x0000080003087984 */ /* 0x000ea20000000a00 */
[----:B-1----:R-:W-:-:S04]  /*0920*/  IMAD.WIDE.U32 R4, R2, 0x4, R4 ;  /* 0x0000000402047825 */ /* 0x002fc800078e0004 */
[----:B0-----:R-:W-:Y:S02]  /*0930*/  IMAD R11, R6, UR4, RZ ;  /* 0x00000004060b7c24 */ /* 0x001fe4000f8e02ff */
[----:B------:R-:W-:Y:S02]  /*0940*/  IMAD R7, R7, UR4, RZ ;  /* 0x0000000407077c24 */ /* 0x000fe4000f8e02ff */
[----:B--2---:R-:W-:Y:S01]  /*0950*/  IMAD R13, R8, UR4, RZ ;  /* 0x00000004080d7c24 */ /* 0x004fe2000f8e02ff */
[----:B------:R2:W-:Y:S01]  /*0960*/  @P0 REDG.E.ADD.STRONG.GPU desc[UR10][R4.64], R11 ;  /* 0x0000000b0400098e */ /* 0x0005e2000c12e10a */
[----:B------:R-:W-:-:S03]  /*0970*/  IMAD R9, R9, UR4, RZ ;  /* 0x0000000409097c24 */ /* 0x000fc6000f8e02ff */
[----:B------:R2:W-:Y:S04]  /*0980*/  @P0 REDG.E.ADD.STRONG.GPU desc[UR10][R4.64+0x4], R7 ;  /* 0x000004070400098e */ /* 0x0005e8000c12e10a */
[----:B------:R2:W-:Y:S04]  /*0990*/  @P0 REDG.E.ADD.STRONG.GPU desc[UR10][R4.64+0x8], R13 ;  /* 0x0000080d0400098e */ /* 0x0005e8000c12e10a */
[----:B------:R2:W-:Y:S01]  /*09a0*/  @P0 REDG.E.ADD.STRONG.GPU desc[UR10][R4.64+0xc], R9 ;  /* 0x00000c090400098e */ /* 0x0005e2000c12e10a */
[----:B------:R-:W-:-:S07]  /*09b0*/  VIADD R2, R2, 0x4 ;  /* 0x0000000402027836 */ /* 0x000fce0000000000 */
.L_x_13:
[----:B------:R-:W-:Y:S05]  /*09c0*/  @!P1 BRA `(.L_x_10) ;  /* 0x0000000000909947 */ /* 0x000fea0003800000 */
[----:B------:R-:W-:Y:S02]  /*09d0*/  ISETP.NE.AND P0, PT, R10, 0x1, PT ;  /* 0x000000010a00780c */ /* 0x000fe40003f05270 */
[----:B------:R-:W-:-:S04]  /*09e0*/  LOP3.LUT R0, R0, 0x1, RZ, 0xc0, !PT ;  /* 0x0000000100007812 */ /* 0x000fc800078ec0ff */
[----:B------:R-:W-:-:S07]  /*09f0*/  ISETP.NE.U32.AND P1, PT, R0, 0x1, PT ;  /* 0x000000010000780c */ /* 0x000fce0003f25070 */
[----:B------:R-:W-:Y:S06]  /*0a00*/  @!P0 BRA `(.L_x_14) ;  /* 0x0000000000448947 */ /* 0x000fec0003800000 */
[----:B0-----:R-:W0:Y:S01]  /*0a10*/  S2R R3, SR_CgaCtaId ;  /* 0x0000000000037919 */ /* 0x001e220000008800 */
[----:B------:R-:W-:Y:S01]  /*0a20*/  MOV R0, 0x400 ;  /* 0x0000040000007802 */ /* 0x000fe20000000f00 */
[----:B-12---:R-:W1:Y:S01]  /*0a30*/  LDC.64 R4, c[0x0][0x388] ;  /* 0x0000e200ff047b82 */ /* 0x006e620000000a00 */
[----:B------:R-:W-:Y:S02]  /*0a40*/  VOTEU.ANY UR4, UPT, PT ;  /* 0x0000000000047886 */ /* 0x000fe400038e0100 */
[----:B------:R-:W-:Y:S02]  /*0a50*/  UFLO.U32 UR5, UR4 ;  /* 0x00000004000572bd */ /* 0x000fe400080e0000 */
[----:B------:R-:W-:Y:S01]  /*0a60*/  UPOPC UR4, UR4 ;  /* 0x00000004000472bf */ /* 0x000fe20008000000 */
[----:B-1----:R-:W-:Y:S01]  /*0a70*/  IMAD.WIDE.U32 R4, R2, 0x4, R4 ;  /* 0x0000000402047825 */ /* 0x002fe200078e0004 */
[----:B0-----:R-:W-:-:S05]  /*0a80*/  LEA R3, R3, R0, 0x18 ;  /* 0x0000000003037211 */ /* 0x001fca00078ec0ff */
[----:B------:R-:W-:Y:S02]  /*0a90*/  IMAD R0, R2, 0x4, R3 ;  /* 0x0000000402007824 */ /* 0x000fe400078e0203 */
[----:B------:R-:W0:Y:S03]  /*0aa0*/  S2R R3, SR_LANEID ;  /* 0x0000000000037919 */ /* 0x000e260000000000 */
[----:B------:R-:W1:Y:S01]  /*0ab0*/  LDS.64 R6, [R0] ;  /* 0x0000000000067984 */ /* 0x000e620000000a00 */
[----:B0-----:R-:W-:Y:S01]  /*0ac0*/  ISETP.EQ.U32.AND P0, PT, R3, UR5, PT ;  /* 0x0000000503007c0c */ /* 0x001fe2000bf02070 */
[----:B-1----:R-:W-:Y:S02]  /*0ad0*/  IMAD R3, R6, UR4, RZ ;  /* 0x0000000406037c24 */ /* 0x002fe4000f8e02ff */
[----:B------:R-:W-:-:S10]  /*0ae0*/  IMAD R7, R7, UR4, RZ ;  /* 0x0000000407077c24 */ /* 0x000fd4000f8e02ff */
[----:B------:R3:W-:Y:S04]  /*0af0*/  @P0 REDG.E.ADD.STRONG.GPU desc[UR10][R4.64], R3 ;  /* 0x000000030400098e */ /* 0x0007e8000c12e10a */
[----:B------:R3:W-:Y:S01]  /*0b00*/  @P0 REDG.E.ADD.STRONG.GPU desc[UR10][R4.64+0x4], R7 ;  /* 0x000004070400098e */ /* 0x0007e2000c12e10a */
[----:B------:R-:W-:-:S07]  /*0b10*/  VIADD R2, R2, 0x2 ;  /* 0x0000000202027836 */ /* 0x000fce0000000000 */
.L_x_14:
[----:B------:R-:W-:Y:S05]  /*0b20*/  @P1 BRA `(.L_x_10) ;  /* 0x0000000000381947 */ /* 0x000fea0003800000 */
[----:B0--3--:R-:W0:Y:S01]  /*0b30*/  S2R R3, SR_CgaCtaId ;  /* 0x0000000000037919 */ /* 0x009e220000008800 */
[----:B------:R-:W-:Y:S01]  /*0b40*/  MOV R0, 0x400 ;  /* 0x0000040000007802 */ /* 0x000fe20000000f00 */
[----:B-12---:R-:W1:Y:S01]  /*0b50*/  LDC.64 R4, c[0x0][0x388] ;  /* 0x0000e200ff047b82 */ /* 0x006e620000000a00 */
[----:B------:R-:W-:Y:S02]  /*0b60*/  VOTEU.ANY UR4, UPT, PT ;  /* 0x0000000000047886 */ /* 0x000fe400038e0100 */
[----:B------:R-:W-:Y:S02]  /*0b70*/  UFLO.U32 UR5, UR4 ;  /* 0x00000004000572bd */ /* 0x000fe400080e0000 */
[----:B------:R-:W-:Y:S01]  /*0b80*/  UPOPC UR4, UR4 ;  /* 0x00000004000472bf */ /* 0x000fe20008000000 */
[----:B0-----:R-:W-:-:S05]  /*0b90*/  LEA R3, R3, R0, 0x18 ;  /* 0x0000000003037211 */ /* 0x001fca00078ec0ff */
[C---:B------:R-:W-:Y:S02]  /*0ba0*/  IMAD R0, R2.reuse, 0x4, R3 ;  /* 0x0000000402007824 */ /* 0x040fe400078e0203 */
[----:B------:R-:W0:Y:S04]  /*0bb0*/  S2R R3, SR_LANEID ;  /* 0x0000000000037919 */ /* 0x000e280000000000 */
[----:B------:R-:W2:Y:S01]  /*0bc0*/  LDS R0, [R0] ;  /* 0x0000000000007984 */ /* 0x000ea20000000800 */
[----:B0-----:R-:W-:Y:S01]  /*0bd0*/  ISETP.EQ.U32.AND P0, PT, R3, UR5, PT ;  /* 0x0000000503007c0c */ /* 0x001fe2000bf02070 */
[----:B-1----:R-:W-:-:S04]  /*0be0*/  IMAD.WIDE.U32 R2, R2, 0x4, R4 ;  /* 0x0000000402027825 */ /* 0x002fc800078e0004 */
[----:B--2---:R-:W-:-:S08]  /*0bf0*/  IMAD R5, R0, UR4, RZ ;  /* 0x0000000400057c24 */ /* 0x004fd0000f8e02ff */
[----:B------:R4:W-:Y:S02]  /*0c00*/  @P0 REDG.E.ADD.STRONG.GPU desc[UR10][R2.64], R5 ;  /* 0x000000050200098e */ /* 0x0009e4000c12e10a */
.L_x_10:
[----:B------:R-:W-:Y:S05]  /*0c10*/  BSYNC.RECONVERGENT B0 ;  /* 0x0000000000007941 */ /* 0x000fea0003800200 */
.L_x_9:
[----:B------:R-:W-:Y:S06]  /*0c20*/  BAR.SYNC.DEFER_BLOCKING 0x0 ;  /* 0x0000000000007b1d */ /* 0x000fec0000010000 */
[----:B------:R-:W-:Y:S05]  /*0c30*/  EXIT ;  /* 0x000000000000794d */ /* 0x000fea0003800000 */
.L_x_15:
        /* <DEDUP_REMOVED lines=12> */
.L_x_17:


//--------------------- .nv.shared.reserved.0     --------------------------
	.section	.nv.shared.reserved.0,"aw",@nobits
	.weak		__nv_reservedSMEM_offset_0_alias
	.size		__nv_reservedSMEM_offset_0_alias, 0, 64
	.other		__nv_reservedSMEM_offset_0_alias,@"STO_CUDA_RESERVED_SHARED STV_DEFAULT"
__nv_reservedSMEM_offset_0_alias:
	.zero		0
	.zero		64


//--------------------- .nv.shared._Z16histogram_kernelPjS_jj --------------------------
	.section	.nv.shared._Z16histogram_kernelPjS_jj,"aw",@nobits
	.sectionflags	@""
	.align	4
.nv.shared._Z16histogram_kernelPjS_jj:
	.zero		17408


//--------------------- .nv.constant0._Z14convert_kernelPjj --------------------------
	.section	.nv.constant0._Z14convert_kernelPjj,"a",@progbits
	.sectionflags	@""
	.align	4
.nv.constant0._Z14convert_kernelPjj:
	.zero		908


//--------------------- .nv.constant0._Z16histogram_kernelPjS_jj --------------------------
	.section	.nv.constant0._Z16histogram_kernelPjS_jj,"a",@progbits
	.sectionflags	@""
	.align	4
.nv.constant0._Z16histogram_kernelPjS_jj:
	.zero		920


//--------------------- SYMBOLS --------------------------

	.type		.nv.reservedSmem.offset0,@object
	.size		.nv.reservedSmem.offset0,0x4
	.type		.nv.reservedSmem.cap,@object
	.size		.nv.reservedSmem.cap,0x4
